//
// Generated by NVIDIA NVVM Compiler
//
// Compiler Build ID: CL-36424714
// Cuda compilation tools, release 13.0, V13.0.88
// Based on NVVM 20.0.0
//

.version 9.0
.target sm_100
.address_size 64

	// .globl	_Z11goNextStateiiPf

.visible .entry _Z11goNextStateiiPf(
	.param .u32 _Z11goNextStateiiPf_param_0,
	.param .u32 _Z11goNextStateiiPf_param_1,
	.param .u64 .ptr .align 1 _Z11goNextStateiiPf_param_2
)
{
	.reg .b32 	%r<28>;
	.reg .b32 	%f<17>;
	.reg .b64 	%rd<16>;

	ld.param.u32 	%r1, [_Z11goNextStateiiPf_param_1];
	ld.param.u64 	%rd1, [_Z11goNextStateiiPf_param_2];
	cvta.to.global.u64 	%rd2, %rd1;
	mov.u32 	%r2, %ntid.x;
	mov.u32 	%r3, %ctaid.x;
	mov.u32 	%r4, %tid.x;
	mad.lo.s32 	%r5, %r2, %r3, %r4;
	mov.u32 	%r6, %ntid.y;
	mov.u32 	%r7, %ctaid.y;
	mov.u32 	%r8, %tid.y;
	mad.lo.s32 	%r9, %r6, %r7, %r8;
	add.s32 	%r10, %r1, 1;
	shr.u32 	%r11, %r10, 31;
	add.s32 	%r12, %r10, %r11;
	and.b32  	%r13, %r12, 1022;
	sub.s32 	%r14, %r10, %r13;
	shl.b32 	%r15, %r14, 22;
	shl.b32 	%r16, %r5, 11;
	add.s32 	%r17, %r15, %r16;
	cvt.s64.s32 	%rd3, %r17;
	cvt.u64.u32 	%rd4, %r9;
	add.s64 	%rd5, %rd3, %rd4;
	shl.b64 	%rd6, %rd5, 2;
	add.s64 	%rd7, %rd2, %rd6;
	ld.global.f32 	%f1, [%rd7+4];
	ld.global.f32 	%f2, [%rd7+8];
	add.f32 	%f3, %f1, %f2;
	add.s32 	%r18, %r17, %r9;
	mul.wide.s32 	%rd8, %r18, 4;
	add.s64 	%rd9, %rd2, %rd8;
	ld.global.f32 	%f4, [%rd9];
	add.f32 	%f5, %f3, %f4;
	ld.global.f32 	%f6, [%rd9+8200];
	add.f32 	%f7, %f5, %f6;
	ld.global.f32 	%f8, [%rd9+8192];
	add.f32 	%f9, %f7, %f8;
	add.s32 	%r19, %r17, 4096;
	cvt.s64.s32 	%rd10, %r19;
	add.s64 	%rd11, %rd10, %rd4;
	shl.b64 	%rd12, %rd11, 2;
	add.s64 	%rd13, %rd12, %rd2;
	ld.global.f32 	%f10, [%rd13+8];
	add.f32 	%f11, %f9, %f10;
	ld.global.f32 	%f12, [%rd13+4];
	add.f32 	%f13, %f11, %f12;
	ld.global.f32 	%f14, [%rd9+16384];
	add.f32 	%f15, %f13, %f14;
	mul.f32 	%f16, %f15, 0f3E000000;
	shr.u32 	%r20, %r1, 31;
	add.s32 	%r21, %r1, %r20;
	and.b32  	%r22, %r21, 1022;
	sub.s32 	%r23, %r1, %r22;
	shl.b32 	%r24, %r23, 22;
	add.s32 	%r25, %r16, %r9;
	add.s32 	%r26, %r25, %r24;
	add.s32 	%r27, %r26, 2049;
	mul.wide.s32 	%rd14, %r27, 4;
	add.s64 	%rd15, %rd2, %rd14;
	st.global.f32 	[%rd15], %f16;
	ret;

}


// ===== COMPILED SASS (sm_100) =====

	.target	sm_100

	.elftype	@"ET_EXEC"


//--------------------- .note.nv.tkinfo           --------------------------
	.section	.note.nv.tkinfo,"",@"SHT_NOTE"
	.sectionflags	@"SHF_NOTE_NV_TKINFO"
	.tkinfo
        /*0018*/ 	.word	0x00000002
        /*0030*/ 	.string	""
        /*0030*/ 	.string	"ptxas"
        /*0030*/ 	.string	"Cuda compilation tools, release 13.0, V13.0.88"
        /*0030*/ 	.string	"Build cuda_13.0.r13.0/compiler.36424714_0"
        /*0030*/ 	.string	"-arch sm_100 -m 64 "



//--------------------- .note.nv.cuinfo           --------------------------
	.section	.note.nv.cuinfo,"",@"SHT_NOTE"
	.sectionflags	@"SHF_NOTE_NV_CUINFO"
        /*0018*/ 	.short	0x0002
        /*001a*/ 	.short	0x0064
        /*001c*/ 	.short	0x0082
	.zero		2


//--------------------- .nv.info                  --------------------------
	.section	.nv.info,"",@"SHT_CUDA_INFO"
	.align	4


	//----- nvinfo : EIATTR_REGCOUNT
	.align		4
        /*0000*/ 	.byte	0x04, 0x2f
        /*0002*/ 	.short	(.L_1 - .L_0)
	.align		4
.L_0:
        /*0004*/ 	.word	index@(_Z11goNextStateiiPf)
        /*0008*/ 	.word	0x0000001c


	//----- nvinfo : EIATTR_FRAME_SIZE
	.align		4
.L_1:
        /*000c*/ 	.byte	0x04, 0x11
        /*000e*/ 	.short	(.L_3 - .L_2)
	.align		4
.L_2:
        /*0010*/ 	.word	index@(_Z11goNextStateiiPf)
        /*0014*/ 	.word	0x00000000


	//----- nvinfo : EIATTR_MIN_STACK_SIZE
	.align		4
.L_3:
        /*0018*/ 	.byte	0x04, 0x12
        /*001a*/ 	.short	(.L_5 - .L_4)
	.align		4
.L_4:
        /*001c*/ 	.word	index@(_Z11goNextStateiiPf)
        /*0020*/ 	.word	0x00000000
.L_5:


//--------------------- .nv.compat                --------------------------
	.section	.nv.compat,"",@"SHT_CUDA_COMPAT_INFO"
	.align	4
        /*0000*/ 	.byte	0x02, 0x09, 0x00, 0x00, 0x02, 0x02, 0x01, 0x00, 0x02, 0x05, 0x05, 0x00, 0x03, 0x07, 0x01, 0x01
        /*0010*/ 	.byte	0x02, 0x03, 0x00, 0x00, 0x02, 0x06, 0x01, 0x00, 0x04, 0x0b, 0x08, 0x00, 0x09, 0x00, 0x00, 0x00
        /*0020*/ 	.byte	0x00, 0x00, 0x00, 0x00


//--------------------- .nv.info._Z11goNextStateiiPf --------------------------
	.section	.nv.info._Z11goNextStateiiPf,"",@"SHT_CUDA_INFO"
	.sectionflags	@""
	.align	4


	//----- nvinfo : EIATTR_CUDA_API_VERSION
	.align		4
        /*0000*/ 	.byte	0x04, 0x37
        /*0002*/ 	.short	(.L_7 - .L_6)
.L_6:
        /*0004*/ 	.word	0x00000082


	//----- nvinfo : EIATTR_KPARAM_INFO
	.align		4
.L_7:
        /*0008*/ 	.byte	0x04, 0x17
        /*000a*/ 	.short	(.L_9 - .L_8)
.L_8:
        /*000c*/ 	.word	0x00000000
        /*0010*/ 	.short	0x0002
        /*0012*/ 	.short	0x0008
        /*0014*/ 	.byte	0x00, 0xf5, 0x21, 0x00


	//----- nvinfo : EIATTR_KPARAM_INFO
	.align		4
.L_9:
        /*0018*/ 	.byte	0x04, 0x17
        /*001a*/ 	.short	(.L_11 - .L_10)
.L_10:
        /*001c*/ 	.word	0x00000000
        /*0020*/ 	.short	0x0001
        /*0022*/ 	.short	0x0004
        /*0024*/ 	.byte	0x00, 0xf0, 0x11, 0x00


	//----- nvinfo : EIATTR_KPARAM_INFO
	.align		4
.L_11:
        /*0028*/ 	.byte	0x04, 0x17
        /*002a*/ 	.short	(.L_13 - .L_12)
.L_12:
        /*002c*/ 	.word	0x00000000
        /*0030*/ 	.short	0x0000
        /*0032*/ 	.short	0x0000
        /*0034*/ 	.byte	0x00, 0xf0, 0x11, 0x00


	//----- nvinfo : EIATTR_SPARSE_MMA_MASK
	.align		4
.L_13:
        /*0038*/ 	.byte	0x03, 0x50
        /*003a*/ 	.short	0x0000


	//----- nvinfo : EIATTR_MAXREG_COUNT
	.align		4
        /*003c*/ 	.byte	0x03, 0x1b
        /*003e*/ 	.short	0x00ff


	//----- nvinfo : EIATTR_MERCURY_ISA_VERSION
	.align		4
        /*0040*/ 	.byte	0x03, 0x5f
        /*0042*/ 	.short	0x0101


	//----- nvinfo : EIATTR_VRC_CTA_INIT_COUNT
	.align		4
        /*0044*/ 	.byte	0x02, 0x4a
	.zero		1
	.zero		1


	//----- nvinfo : EIATTR_EXIT_INSTR_OFFSETS
	.align		4
        /*0048*/ 	.byte	0x04, 0x1c
        /*004a*/ 	.short	(.L_15 - .L_14)


	//   ....[0]....
.L_14:
        /*004c*/ 	.word	0x00000360


	//----- nvinfo : EIATTR_CBANK_PARAM_SIZE
	.align		4
.L_15:
        /*0050*/ 	.byte	0x03, 0x19
        /*0052*/ 	.short	0x0010


	//----- nvinfo : EIATTR_PARAM_CBANK
	.align		4
        /*0054*/ 	.byte	0x04, 0x0a
        /*0056*/ 	.short	(.L_17 - .L_16)
	.align		4
.L_16:
        /*0058*/ 	.word	index@(.nv.constant0._Z11goNextStateiiPf)
        /*005c*/ 	.short	0x0380
        /*005e*/ 	.short	0x0010


	//----- nvinfo : EIATTR_SW_WAR
	.align		4
.L_17:
        /*0060*/ 	.byte	0x04, 0x36
        /*0062*/ 	.short	(.L_19 - .L_18)
.L_18:
        /*0064*/ 	.word	0x00000008
.L_19:


//--------------------- .nv.callgraph             --------------------------
	.section	.nv.callgraph,"",@"SHT_CUDA_CALLGRAPH"
	.align	4
	.sectionentsize	8
	.align		4
        /*0000*/ 	.word	0x00000000
	.align		4
        /*0004*/ 	.word	0xffffffff
	.align		4
        /*0008*/ 	.word	0x00000000
	.align		4
        /*000c*/ 	.word	0xfffffffe
	.align		4
        /*0010*/ 	.word	0x00000000
	.align		4
        /*0014*/ 	.word	0xfffffffd
	.align		4
        /*0018*/ 	.word	0x00000000
	.align		4
        /*001c*/ 	.word	0xfffffffc


//--------------------- .text._Z11goNextStateiiPf --------------------------
	.section	.text._Z11goNextStateiiPf,"ax",@progbits
	.align	128
        .global         _Z11goNextStateiiPf
        .type           _Z11goNextStateiiPf,@function
        .size           _Z11goNextStateiiPf,(.L_x_1 - _Z11goNextStateiiPf)
        .other          _Z11goNextStateiiPf,@"STO_CUDA_ENTRY STV_DEFAULT"
_Z11goNextStateiiPf:
.text._Z11goNextStateiiPf:
[----:B------:R-:W-:Y:S01]  /*0000*/  LDC R1, c[0x0][0x37c] ;  /* 0x0000df00ff017b82 */ /* 0x000fe20000000800 */
[----:B------:R-:W0:Y:S07]  /*0010*/  S2R R6, SR_CTAID.X ;  /* 0x0000000000067919 */ /* 0x000e2e0000002500 */
[----:B------:R-:W1:Y:S01]  /*0020*/  LDC R0, c[0x0][0x384] ;  /* 0x0000e100ff007b82 */ /* 0x000e620000000800 */
[----:B------:R-:W0:Y:S01]  /*0030*/  LDCU UR4, c[0x0][0x360] ;  /* 0x00006c00ff0477ac */ /* 0x000e220008000800 */
[----:B------:R-:W0:Y:S01]  /*0040*/  S2R R3, SR_TID.X ;  /* 0x0000000000037919 */ /* 0x000e220000002100 */
[----:B------:R-:W2:Y:S01]  /*0050*/  LDCU UR5, c[0x0][0x364] ;  /* 0x00006c80ff0577ac */ /* 0x000ea20008000800 */
[----:B------:R-:W2:Y:S01]  /*0060*/  S2R R7, SR_CTAID.Y ;  /* 0x0000000000077919 */ /* 0x000ea20000002600 */
[----:B------:R-:W3:Y:S01]  /*0070*/  LDCU.64 UR6, c[0x0][0x388] ;  /* 0x00007100ff0677ac */ /* 0x000ee20008000a00 */
[----:B------:R-:W2:Y:S01]  /*0080*/  S2R R8, SR_TID.Y ;  /* 0x0000000000087919 */ /* 0x000ea20000002200 */
[----:B-1----:R-:W-:-:S05]  /*0090*/  VIADD R4, R0, 0x1 ;  /* 0x0000000100047836 */ /* 0x002fca0000000000 */
[----:B------:R-:W-:-:S04]  /*00a0*/  LEA.HI R2, R4, R4, RZ, 0x1 ;  /* 0x0000000404027211 */ /* 0x000fc800078f08ff */
[----:B------:R-:W-:Y:S01]  /*00b0*/  LOP3.LUT R5, R2, 0x3fe, RZ, 0xc0, !PT ;  /* 0x000003fe02057812 */ /* 0x000fe200078ec0ff */
[----:B0-----:R-:W-:Y:S02]  /*00c0*/  IMAD R6, R6, UR4, R3 ;  /* 0x0000000406067c24 */ /* 0x001fe4000f8e0203 */
[----:B------:R-:W0:Y:S02]  /*00d0*/  LDC.64 R2, c[0x0][0x388] ;  /* 0x0000e200ff027b82 */ /* 0x000e240000000a00 */
[----:B------:R-:W-:Y:S01]  /*00e0*/  IMAD.IADD R5, R4, 0x1, -R5 ;  /* 0x0000000104057824 */ /* 0x000fe200078e0a05 */
[----:B------:R-:W-:Y:S01]  /*00f0*/  SHF.L.U32 R6, R6, 0xb, RZ ;  /* 0x0000000b06067819 */ /* 0x000fe200000006ff */
[----:B--2---:R-:W-:Y:S01]  /*0100*/  IMAD R7, R7, UR5, R8 ;  /* 0x0000000507077c24 */ /* 0x004fe2000f8e0208 */
[----:B------:R-:W1:Y:S03]  /*0110*/  LDCU.64 UR4, c[0x0][0x358] ;  /* 0x00006b00ff0477ac */ /* 0x000e660008000a00 */
[----:B------:R-:W-:-:S05]  /*0120*/  IMAD R4, R5, 0x400000, R6 ;  /* 0x0040000005047824 */ /* 0x000fca00078e0206 */
[CC--:B------:R-:W-:Y:S02]  /*0130*/  IADD3 R9, P0, PT, R7.reuse, R4.reuse, RZ ;  /* 0x0000000407097210 */ /* 0x0c0fe40007f1e0ff */
[----:B------:R-:W-:Y:S02]  /*0140*/  IADD3 R5, PT, PT, R7, R4, RZ ;  /* 0x0000000407057210 */ /* 0x000fe40007ffe0ff */
[----:B------:R-:W-:Y:S02]  /*0150*/  LEA.HI.X.SX32 R10, R4, RZ, 0x1, P0 ;  /* 0x000000ff040a7211 */ /* 0x000fe400000f0eff */
[----:B---3--:R-:W-:-:S04]  /*0160*/  LEA R8, P0, R9, UR6, 0x2 ;  /* 0x0000000609087c11 */ /* 0x008fc8000f8010ff */
[----:B------:R-:W-:Y:S01]  /*0170*/  LEA.HI.X R9, R9, UR7, R10, 0x2, P0 ;  /* 0x0000000709097c11 */ /* 0x000fe200080f140a */
[----:B------:R-:W-:Y:S02]  /*0180*/  VIADD R10, R4, 0x1000 ;  /* 0x00001000040a7836 */ /* 0x000fe40000000000 */
[----:B0-----:R-:W-:Y:S02]  /*0190*/  IMAD.WIDE R4, R5, 0x4, R2 ;  /* 0x0000000405047825 */ /* 0x001fe400078e0202 */
[----:B-1----:R-:W2:Y:S01]  /*01a0*/  LDG.E R12, desc[UR4][R8.64+0x4] ;  /* 0x00000404080c7981 */ /* 0x002ea2000c1e1900 */
[----:B------:R-:W-:-:S03]  /*01b0*/  IADD3 R11, P0, PT, R7, R10, RZ ;  /* 0x0000000a070b7210 */ /* 0x000fc60007f1e0ff */
[----:B------:R0:W2:Y:S01]  /*01c0*/  LDG.E R13, desc[UR4][R8.64+0x8] ;  /* 0x00000804080d7981 */ /* 0x0000a2000c1e1900 */
[----:B------:R-:W-:-:S03]  /*01d0*/  LEA.HI.X.SX32 R14, R10, RZ, 0x1, P0 ;  /* 0x000000ff0a0e7211 */ /* 0x000fc600000f0eff */
[----:B------:R-:W3:Y:S01]  /*01e0*/  LDG.E R15, desc[UR4][R4.64] ;  /* 0x00000004040f7981 */ /* 0x000ee2000c1e1900 */
[----:B------:R-:W-:-:S03]  /*01f0*/  LEA R10, P0, R11, UR6, 0x2 ;  /* 0x000000060b0a7c11 */ /* 0x000fc6000f8010ff */
[----:B------:R-:W4:Y:S01]  /*0200*/  LDG.E R17, desc[UR4][R4.64+0x2008] ;  /* 0x0020080404117981 */ /* 0x000f22000c1e1900 */
[----:B------:R-:W-:-:S03]  /*0210*/  LEA.HI.X R11, R11, UR7, R14, 0x2, P0 ;  /* 0x000000070b0b7c11 */ /* 0x000fc600080f140e */
[----:B------:R-:W5:Y:S04]  /*0220*/  LDG.E R19, desc[UR4][R4.64+0x2000] ;  /* 0x0020000404137981 */ /* 0x000f68000c1e1900 */
[----:B------:R-:W5:Y:S04]  /*0230*/  LDG.E R21, desc[UR4][R10.64+0x8] ;  /* 0x000008040a157981 */ /* 0x000f68000c1e1900 */
[----:B------:R-:W5:Y:S04]  /*0240*/  LDG.E R23, desc[UR4][R10.64+0x4] ;  /* 0x000004040a177981 */ /* 0x000f68000c1e1900 */
[----:B------:R1:W5:Y:S01]  /*0250*/  LDG.E R25, desc[UR4][R4.64+0x4000] ;  /* 0x0040000404197981 */ /* 0x000362000c1e1900 */
[----:B0-----:R-:W-:-:S02]  /*0260*/  LEA.HI R8, R0, R0, RZ, 0x1 ;  /* 0x0000000000087211 */ /* 0x001fc400078f08ff */
[----:B------:R-:W-:Y:S02]  /*0270*/  IADD3 R6, PT, PT, R7, R6, RZ ;  /* 0x0000000607067210 */ /* 0x000fe40007ffe0ff */
[----:B------:R-:W-:-:S05]  /*0280*/  LOP3.LUT R9, R8, 0x3fe, RZ, 0xc0, !PT ;  /* 0x000003fe08097812 */ /* 0x000fca00078ec0ff */
[----:B------:R-:W-:-:S05]  /*0290*/  IMAD.IADD R9, R0, 0x1, -R9 ;  /* 0x0000000100097824 */ /* 0x000fca00078e0a09 */
[----:B------:R-:W-:-:S04]  /*02a0*/  LEA R6, R9, R6, 0x16 ;  /* 0x0000000609067211 */ /* 0x000fc800078eb0ff */
[----:B-1----:R-:W-:-:S05]  /*02b0*/  IADD3 R5, PT, PT, R6, 0x801, RZ ;  /* 0x0000080106057810 */ /* 0x002fca0007ffe0ff */
[----:B------:R-:W-:-:S04]  /*02c0*/  IMAD.WIDE R2, R5, 0x4, R2 ;  /* 0x0000000405027825 */ /* 0x000fc800078e0202 */
[----:B--2---:R-:W-:-:S04]  /*02d0*/  FADD R12, R12, R13 ;  /* 0x0000000d0c0c7221 */ /* 0x004fc80000000000 */
[----:B---3--:R-:W-:-:S04]  /*02e0*/  FADD R12, R12, R15 ;  /* 0x0000000f0c0c7221 */ /* 0x008fc80000000000 */
[----:B----4-:R-:W-:-:S04]  /*02f0*/  FADD R12, R12, R17 ;  /* 0x000000110c0c7221 */ /* 0x010fc80000000000 */
[----:B-----5:R-:W-:-:S04]  /*0300*/  FADD R12, R12, R19 ;  /* 0x000000130c0c7221 */ /* 0x020fc80000000000 */
[----:B------:R-:W-:-:S04]  /*0310*/  FADD R12, R12, R21 ;  /* 0x000000150c0c7221 */ /* 0x000fc80000000000 */
[----:B------:R-:W-:-:S04]  /*0320*/  FADD R12, R12, R23 ;  /* 0x000000170c0c7221 */ /* 0x000fc80000000000 */
[----:B------:R-:W-:-:S04]  /*0330*/  FADD R12, R12, R25 ;  /* 0x000000190c0c7221 */ /* 0x000fc80000000000 */
[----:B------:R-:W-:-:S05]  /*0340*/  FMUL R5, R12, 0.125 ;  /* 0x3e0000000c057820 */ /* 0x000fca0000400000 */
[----:B------:R-:W-:Y:S01]  /*0350*/  STG.E desc[UR4][R2.64], R5 ;  /* 0x0000000502007986 */ /* 0x000fe2000c101904 */
[----:B------:R-:W-:Y:S05]  /*0360*/  EXIT ;  /* 0x000000000000794d */ /* 0x000fea0003800000 */
.L_x_0:
[----:B------:R-:W-:-:S00]  /*0370*/  BRA `(.L_x_0) ;  /* 0xfffffffc00fc7947 */ /* 0x000fc0000383ffff */
[----:B------:R-:W-:-:S00]  /*0380*/  NOP ;  /* 0x0000000000007918 */ /* 0x000fc00000000000 */
[----:B------:R-:W-:-:S00]  /*0390*/  NOP ;  /* 0x0000000000007918 */ /* 0x000fc00000000000 */
[----:B------:R-:W-:-:S00]  /*03a0*/  NOP ;  /* 0x0000000000007918 */ /* 0x000fc00000000000 */
[----:B------:R-:W-:-:S00]  /*03b0*/  NOP ;  /* 0x0000000000007918 */ /* 0x000fc00000000000 */
[----:B------:R-:W-:-:S00]  /*03c0*/  NOP ;  /* 0x0000000000007918 */ /* 0x000fc00000000000 */
[----:B------:R-:W-:-:S00]  /*03d0*/  NOP ;  /* 0x0000000000007918 */ /* 0x000fc00000000000 */
[----:B------:R-:W-:-:S00]  /*03e0*/  NOP ;  /* 0x0000000000007918 */ /* 0x000fc00000000000 */
[----:B------:R-:W-:-:S00]  /*03f0*/  NOP ;  /* 0x0000000000007918 */ /* 0x000fc00000000000 */
.L_x_1:


//--------------------- .nv.shared.reserved.0     --------------------------
	.section	.nv.shared.reserved.0,"aw",@nobits
	.weak		__nv_reservedSMEM_offset_0_alias
	.size		__nv_reservedSMEM_offset_0_alias, 0, 64
	.other		__nv_reservedSMEM_offset_0_alias,@"STO_CUDA_RESERVED_SHARED STV_DEFAULT"
__nv_reservedSMEM_offset_0_alias:
	.zero		0
	.zero		64


//--------------------- .nv.constant0._Z11goNextStateiiPf --------------------------
	.section	.nv.constant0._Z11goNextStateiiPf,"a",@progbits
	.sectionflags	@""
	.align	4
.nv.constant0._Z11goNextStateiiPf:
	.zero		912


//--------------------- SYMBOLS --------------------------

	.type		.nv.reservedSmem.offset0,@object
	.size		.nv.reservedSmem.offset0,0x4
